//
// Generated by NVIDIA NVVM Compiler
//
// Compiler Build ID: CL-36424714
// Cuda compilation tools, release 13.0, V13.0.88
// Based on NVVM 20.0.0
//

.version 9.0
.target sm_100
.address_size 64

	// .globl	_Z3sumPi
.extern .func  (.param .b32 func_retval0) vprintf
(
	.param .b64 vprintf_param_0,
	.param .b64 vprintf_param_1
)
;
.global .align 1 .b8 $str[22] = {98, 108, 111, 99, 107, 73, 100, 120, 46, 120, 61, 37, 100, 32, 45, 45, 62, 32, 37, 100, 10};

.visible .entry _Z3sumPi(
	.param .u64 .ptr .align 1 _Z3sumPi_param_0
)
{
	.local .align 8 .b8 	__local_depot0[8];
	.reg .b64 	%SP;
	.reg .b64 	%SPL;
	.reg .pred 	%p<3>;
	.reg .b32 	%r<17>;
	.reg .b64 	%rd<9>;

	mov.u64 	%SPL, __local_depot0;
	cvta.local.u64 	%SP, %SPL;
	ld.param.u64 	%rd2, [_Z3sumPi_param_0];
	cvta.to.global.u64 	%rd3, %rd2;
	mov.u32 	%r1, %ctaid.x;
	mov.u32 	%r6, %ntid.x;
	mov.u32 	%r2, %tid.x;
	mad.lo.s32 	%r7, %r1, %r6, %r2;
	mul.wide.s32 	%rd4, %r7, 4;
	add.s64 	%rd1, %rd3, %rd4;
	bar.sync 	0;
	and.b32  	%r8, %r2, 1;
	setp.eq.b32 	%p1, %r8, 1;
	@%p1 bra 	$L__BB0_2;
	ld.global.u32 	%r9, [%rd1+4];
	ld.global.u32 	%r10, [%rd1];
	add.s32 	%r11, %r10, %r9;
	st.global.u32 	[%rd1], %r11;
$L__BB0_2:
	bar.sync 	0;
	and.b32  	%r12, %r2, 3;
	setp.ne.s32 	%p2, %r12, 0;
	ld.global.u32 	%r16, [%rd1];
	@%p2 bra 	$L__BB0_4;
	ld.global.u32 	%r13, [%rd1+8];
	add.s32 	%r16, %r16, %r13;
	st.global.u32 	[%rd1], %r16;
$L__BB0_4:
	add.u64 	%rd5, %SP, 0;
	add.u64 	%rd6, %SPL, 0;
	st.local.v2.u32 	[%rd6], {%r1, %r16};
	mov.u64 	%rd7, $str;
	cvta.global.u64 	%rd8, %rd7;
	{ // callseq 0, 0
	.param .b64 param0;
	st.param.b64 	[param0], %rd8;
	.param .b64 param1;
	st.param.b64 	[param1], %rd5;
	.param .b32 retval0;
	call.uni (retval0), 
	vprintf, 
	(
	param0, 
	param1
	);
	ld.param.b32 	%r14, [retval0];
	} // callseq 0
	ret;

}


// ===== COMPILED SASS (sm_100) =====

	.target	sm_100

	.elftype	@"ET_EXEC"


//--------------------- .note.nv.tkinfo           --------------------------
	.section	.note.nv.tkinfo,"",@"SHT_NOTE"
	.sectionflags	@"SHF_NOTE_NV_TKINFO"
	.tkinfo
        /*0018*/ 	.word	0x00000002
        /*0030*/ 	.string	""
        /*0030*/ 	.string	"ptxas"
        /*0030*/ 	.string	"Cuda compilation tools, release 13.0, V13.0.88"
        /*0030*/ 	.string	"Build cuda_13.0.r13.0/compiler.36424714_0"
        /*0030*/ 	.string	"-arch sm_100 -m 64 "



//--------------------- .note.nv.cuinfo           --------------------------
	.section	.note.nv.cuinfo,"",@"SHT_NOTE"
	.sectionflags	@"SHF_NOTE_NV_CUINFO"
        /*0018*/ 	.short	0x0002
        /*001a*/ 	.short	0x0064
        /*001c*/ 	.short	0x0082
	.zero		2


//--------------------- .nv.info                  --------------------------
	.section	.nv.info,"",@"SHT_CUDA_INFO"
	.align	4


	//----- nvinfo : EIATTR_REGCOUNT
	.align		4
        /*0000*/ 	.byte	0x04, 0x2f
        /*0002*/ 	.short	(.L_2 - .L_1)
	.align		4
.L_1:
        /*0004*/ 	.word	index@(_Z3sumPi)
        /*0008*/ 	.word	0x00000018


	//----- nvinfo : EIATTR_FRAME_SIZE
	.align		4
.L_2:
        /*000c*/ 	.byte	0x04, 0x11
        /*000e*/ 	.short	(.L_4 - .L_3)
	.align		4
.L_3:
        /*0010*/ 	.word	index@(_Z3sumPi)
        /*0014*/ 	.word	0x00000008


	//----- nvinfo : EIATTR_MIN_STACK_SIZE
	.align		4
.L_4:
        /*0018*/ 	.byte	0x04, 0x12
        /*001a*/ 	.short	(.L_6 - .L_5)
	.align		4
.L_5:
        /*001c*/ 	.word	index@(_Z3sumPi)
        /*0020*/ 	.word	0x00000008
.L_6:


//--------------------- .nv.compat                --------------------------
	.section	.nv.compat,"",@"SHT_CUDA_COMPAT_INFO"
	.align	4
        /*0000*/ 	.byte	0x02, 0x09, 0x00, 0x00, 0x02, 0x02, 0x01, 0x00, 0x02, 0x05, 0x05, 0x00, 0x03, 0x07, 0x01, 0x01
        /*0010*/ 	.byte	0x02, 0x03, 0x00, 0x00, 0x02, 0x06, 0x01, 0x00, 0x04, 0x0b, 0x08, 0x00, 0x09, 0x00, 0x00, 0x00
        /*0020*/ 	.byte	0x00, 0x00, 0x00, 0x00


//--------------------- .nv.info._Z3sumPi         --------------------------
	.section	.nv.info._Z3sumPi,"",@"SHT_CUDA_INFO"
	.sectionflags	@""
	.align	4


	//----- nvinfo : EIATTR_CUDA_API_VERSION
	.align		4
        /*0000*/ 	.byte	0x04, 0x37
        /*0002*/ 	.short	(.L_8 - .L_7)
.L_7:
        /*0004*/ 	.word	0x00000082


	//----- nvinfo : EIATTR_KPARAM_INFO
	.align		4
.L_8:
        /*0008*/ 	.byte	0x04, 0x17
        /*000a*/ 	.short	(.L_10 - .L_9)
.L_9:
        /*000c*/ 	.word	0x00000000
        /*0010*/ 	.short	0x0000
        /*0012*/ 	.short	0x0000
        /*0014*/ 	.byte	0x00, 0xf5, 0x21, 0x00


	//----- nvinfo : EIATTR_SPARSE_MMA_MASK
	.align		4
.L_10:
        /*0018*/ 	.byte	0x03, 0x50
        /*001a*/ 	.short	0x0000


	//----- nvinfo : EIATTR_MAXREG_COUNT
	.align		4
        /*001c*/ 	.byte	0x03, 0x1b
        /*001e*/ 	.short	0x00ff


	//----- nvinfo : EIATTR_NUM_BARRIERS
	.align		4
        /*0020*/ 	.byte	0x02, 0x4c
        /*0022*/ 	.byte	0x01
	.zero		1


	//----- nvinfo : EIATTR_EXTERNS
	.align		4
        /*0024*/ 	.byte	0x04, 0x0f
        /*0026*/ 	.short	(.L_12 - .L_11)


	//   ....[0]....
	.align		4
.L_11:
        /*0028*/ 	.word	index@(vprintf)


	//----- nvinfo : EIATTR_MERCURY_ISA_VERSION
	.align		4
.L_12:
        /*002c*/ 	.byte	0x03, 0x5f
        /*002e*/ 	.short	0x0101


	//----- nvinfo : EIATTR_VRC_CTA_INIT_COUNT
	.align		4
        /*0030*/ 	.byte	0x02, 0x4a
	.zero		1
	.zero		1


	//----- nvinfo : EIATTR_SYSCALL_OFFSETS
	.align		4
        /*0034*/ 	.byte	0x04, 0x46
        /*0036*/ 	.short	(.L_14 - .L_13)


	//   ....[0]....
.L_13:
        /*0038*/ 	.word	0x00000210


	//----- nvinfo : EIATTR_EXIT_INSTR_OFFSETS
	.align		4
.L_14:
        /*003c*/ 	.byte	0x04, 0x1c
        /*003e*/ 	.short	(.L_16 - .L_15)


	//   ....[0]....
.L_15:
        /*0040*/ 	.word	0x00000220


	//----- nvinfo : EIATTR_CBANK_PARAM_SIZE
	.align		4
.L_16:
        /*0044*/ 	.byte	0x03, 0x19
        /*0046*/ 	.short	0x0008


	//----- nvinfo : EIATTR_PARAM_CBANK
	.align		4
        /*0048*/ 	.byte	0x04, 0x0a
        /*004a*/ 	.short	(.L_18 - .L_17)
	.align		4
.L_17:
        /*004c*/ 	.word	index@(.nv.constant0._Z3sumPi)
        /*0050*/ 	.short	0x0380
        /*0052*/ 	.short	0x0008


	//----- nvinfo : EIATTR_SW_WAR
	.align		4
.L_18:
        /*0054*/ 	.byte	0x04, 0x36
        /*0056*/ 	.short	(.L_20 - .L_19)
.L_19:
        /*0058*/ 	.word	0x00000008
.L_20:


//--------------------- .nv.callgraph             --------------------------
	.section	.nv.callgraph,"",@"SHT_CUDA_CALLGRAPH"
	.align	4
	.sectionentsize	8
	.align		4
        /*0000*/ 	.word	0x00000000
	.align		4
        /*0004*/ 	.word	0xffffffff
	.align		4
        /*0008*/ 	.word	index@(_Z3sumPi)
	.align		4
        /*000c*/ 	.word	index@(vprintf)
	.align		4
        /*0010*/ 	.word	0x00000000
	.align		4
        /*0014*/ 	.word	0xfffffffe
	.align		4
        /*0018*/ 	.word	0x00000000
	.align		4
        /*001c*/ 	.word	0xfffffffd
	.align		4
        /*0020*/ 	.word	0x00000000
	.align		4
        /*0024*/ 	.word	0xfffffffc


//--------------------- .nv.constant4             --------------------------
	.section	.nv.constant4,"a",@progbits
	.align	8
	.align		8
.nv.constant4:
        /*0000*/ 	.dword	vprintf
	.align		8
        /*0008*/ 	.dword	$str


//--------------------- .text._Z3sumPi            --------------------------
	.section	.text._Z3sumPi,"ax",@progbits
	.align	128
        .global         _Z3sumPi
        .type           _Z3sumPi,@function
        .size           _Z3sumPi,(.L_x_2 - _Z3sumPi)
        .other          _Z3sumPi,@"STO_CUDA_ENTRY STV_DEFAULT"
_Z3sumPi:
.text._Z3sumPi:
[----:B------:R-:W0:Y:S01]  /*0000*/  LDC R1, c[0x0][0x37c] ;  /* 0x0000df00ff017b82 */ /* 0x000e220000000800 */
[----:B------:R-:W1:Y:S07]  /*0010*/  S2R R7, SR_TID.X ;  /* 0x0000000000077919 */ /* 0x000e6e0000002100 */
[----:B------:R-:W2:Y:S01]  /*0020*/  LDC.64 R2, c[0x0][0x380] ;  /* 0x0000e000ff027b82 */ /* 0x000ea20000000a00 */
[----:B------:R-:W3:Y:S01]  /*0030*/  LDCU UR7, c[0x0][0x2fc] ;  /* 0x00005f80ff0777ac */ /* 0x000ee20008000800 */
[----:B0-----:R-:W-:Y:S01]  /*0040*/  VIADD R1, R1, 0xfffffff8 ;  /* 0xfffffff801017836 */ /* 0x001fe20000000000 */
[----:B------:R-:W0:Y:S01]  /*0050*/  S2R R10, SR_CTAID.X ;  /* 0x00000000000a7919 */ /* 0x000e220000002500 */
[----:B------:R-:W0:Y:S01]  /*0060*/  LDCU UR6, c[0x0][0x360] ;  /* 0x00006c00ff0677ac */ /* 0x000e220008000800 */
[----:B------:R-:W4:Y:S01]  /*0070*/  LDCU.64 UR4, c[0x0][0x358] ;  /* 0x00006b00ff0477ac */ /* 0x000f220008000a00 */
[----:B------:R-:W5:Y:S01]  /*0080*/  LDCU.64 UR8, c[0x4][0x8] ;  /* 0x01000100ff0877ac */ /* 0x000f620008000a00 */
[----:B-1----:R-:W-:Y:S01]  /*0090*/  LOP3.LUT R0, R7, 0x1, RZ, 0xc0, !PT ;  /* 0x0000000107007812 */ /* 0x002fe200078ec0ff */
[----:B------:R-:W-:Y:S03]  /*00a0*/  BAR.SYNC.DEFER_BLOCKING 0x0 ;  /* 0x0000000000007b1d */ /* 0x000fe60000010000 */
[----:B------:R-:W-:Y:S01]  /*00b0*/  ISETP.NE.U32.AND P1, PT, R0, 0x1, PT ;  /* 0x000000010000780c */ /* 0x000fe20003f25070 */
[----:B0-----:R-:W-:-:S04]  /*00c0*/  IMAD R5, R10, UR6, R7 ;  /* 0x000000060a057c24 */ /* 0x001fc8000f8e0207 */
[----:B--2---:R-:W-:-:S08]  /*00d0*/  IMAD.WIDE R2, R5, 0x4, R2 ;  /* 0x0000000405027825 */ /* 0x004fd000078e0202 */
[----:B----4-:R-:W2:Y:S04]  /*00e0*/  @P1 LDG.E R0, desc[UR4][R2.64+0x4] ;  /* 0x0000040402001981 */ /* 0x010ea8000c1e1900 */
[----:B------:R-:W2:Y:S01]  /*00f0*/  @P1 LDG.E R5, desc[UR4][R2.64] ;  /* 0x0000000402051981 */ /* 0x000ea2000c1e1900 */
[----:B------:R-:W-:Y:S01]  /*0100*/  LOP3.LUT P0, RZ, R7, 0x3, RZ, 0xc0, !PT ;  /* 0x0000000307ff7812 */ /* 0x000fe2000780c0ff */
[----:B--2---:R-:W-:-:S05]  /*0110*/  @P1 IMAD.IADD R5, R0, 0x1, R5 ;  /* 0x0000000100051824 */ /* 0x004fca00078e0205 */
[----:B------:R0:W-:Y:S01]  /*0120*/  @P1 STG.E desc[UR4][R2.64], R5 ;  /* 0x0000000502001986 */ /* 0x0001e2000c101904 */
[----:B------:R-:W-:Y:S06]  /*0130*/  BAR.SYNC.DEFER_BLOCKING 0x0 ;  /* 0x0000000000007b1d */ /* 0x000fec0000010000 */
[----:B------:R-:W2:Y:S04]  /*0140*/  @!P0 LDG.E R0, desc[UR4][R2.64+0x8] ;  /* 0x0000080402008981 */ /* 0x000ea8000c1e1900 */
[----:B------:R-:W2:Y:S01]  /*0150*/  LDG.E R11, desc[UR4][R2.64] ;  /* 0x00000004020b7981 */ /* 0x000ea2000c1e1900 */
[----:B------:R-:W1:Y:S01]  /*0160*/  LDCU UR6, c[0x0][0x2f8] ;  /* 0x00005f00ff0677ac */ /* 0x000e620008000800 */
[----:B-----5:R-:W-:Y:S01]  /*0170*/  MOV R4, UR8 ;  /* 0x0000000800047c02 */ /* 0x020fe20008000f00 */
[----:B0-----:R-:W-:-:S02]  /*0180*/  IMAD.U32 R5, RZ, RZ, UR9 ;  /* 0x00000009ff057e24 */ /* 0x001fc4000f8e00ff */
[----:B--2---:R-:W-:Y:S01]  /*0190*/  @!P0 IMAD.IADD R11, R11, 0x1, R0 ;  /* 0x000000010b0b8824 */ /* 0x004fe200078e0200 */
[----:B------:R-:W-:-:S04]  /*01a0*/  MOV R0, 0x0 ;  /* 0x0000000000007802 */ /* 0x000fc80000000f00 */
[----:B------:R0:W-:Y:S01]  /*01b0*/  STL.64 [R1], R10 ;  /* 0x0000000a01007387 */ /* 0x0001e20000100a00 */
[----:B------:R0:W2:Y:S03]  /*01c0*/  LDC.64 R8, c[0x4][R0] ;  /* 0x0100000000087b82 */ /* 0x0000a60000000a00 */
[----:B------:R0:W-:Y:S01]  /*01d0*/  @!P0 STG.E desc[UR4][R2.64], R11 ;  /* 0x0000000b02008986 */ /* 0x0001e2000c101904 */
[----:B-1----:R-:W-:-:S04]  /*01e0*/  IADD3 R6, P0, PT, R1, UR6, RZ ;  /* 0x0000000601067c10 */ /* 0x002fc8000ff1e0ff */
[----:B---3--:R-:W-:-:S09]  /*01f0*/  IADD3.X R7, PT, PT, RZ, UR7, RZ, P0, !PT ;  /* 0x00000007ff077c10 */ /* 0x008fd200087fe4ff */
[----:B------:R-:W-:-:S07]  /*0200*/  LEPC R20, `(.L_x_0) ;  /* 0x000000001014794e */ /* 0x000fce0000000000 */
[----:B0-2---:R-:W-:Y:S05]  /*0210*/  CALL.ABS.NOINC R8 ;  /* 0x0000000008007343 */ /* 0x005fea0003c00000 */
.L_x_0:
[----:B------:R-:W-:Y:S05]  /*0220*/  EXIT ;  /* 0x000000000000794d */ /* 0x000fea0003800000 */
.L_x_1:
[----:B------:R-:W-:-:S00]  /*0230*/  BRA `(.L_x_1) ;  /* 0xfffffffc00fc7947 */ /* 0x000fc0000383ffff */
[----:B------:R-:W-:-:S00]  /*0240*/  NOP ;  /* 0x0000000000007918 */ /* 0x000fc00000000000 */
        /* <DEDUP_REMOVED lines=11> */
.L_x_2:


//--------------------- .nv.global.init           --------------------------
	.section	.nv.global.init,"aw",@progbits
.nv.global.init:
	.type		$str,@object
	.size		$str,(.L_0 - $str)
$str:
        /*0000*/ 	.byte	0x62, 0x6c, 0x6f, 0x63, 0x6b, 0x49, 0x64, 0x78, 0x2e, 0x78, 0x3d, 0x25, 0x64, 0x20, 0x2d, 0x2d
        /*0010*/ 	.byte	0x3e, 0x20, 0x25, 0x64, 0x0a, 0x00
.L_0:


//--------------------- .nv.shared.reserved.0     --------------------------
	.section	.nv.shared.reserved.0,"aw",@nobits
	.weak		__nv_reservedSMEM_offset_0_alias
	.size		__nv_reservedSMEM_offset_0_alias, 0, 64
	.other		__nv_reservedSMEM_offset_0_alias,@"STO_CUDA_RESERVED_SHARED STV_DEFAULT"
__nv_reservedSMEM_offset_0_alias:
	.zero		0
	.zero		64


//--------------------- .nv.constant0._Z3sumPi    --------------------------
	.section	.nv.constant0._Z3sumPi,"a",@progbits
	.sectionflags	@""
	.align	4
.nv.constant0._Z3sumPi:
	.zero		904


//--------------------- SYMBOLS --------------------------

	.type		.nv.reservedSmem.offset0,@object
	.size		.nv.reservedSmem.offset0,0x4
	.type		vprintf,@function
